	.headerflags	@"EF_CUDA_TEXMODE_UNIFIED EF_CUDA_64BIT_ADDRESS EF_CUDA_ACCELERATORS EF_CUDA_SM90 EF_CUDA_VIRTUAL_SM(EF_CUDA_SM90)"
	.elftype	@"ET_EXEC"


//--------------------- .nv.info                  --------------------------
	.section	.nv.info,"",@"SHT_CUDA_INFO"
	.align	4


	//----- nvinfo : EIATTR_REGCOUNT
	.align		4
        /*0000*/ 	.byte	0x04, 0x2f
        /*0002*/ 	.short	(.L_1 - .L_0)
	.align		4
.L_0:
        /*0004*/ 	.word	index@(triton_poi_fused_convolution_20)
        /*0008*/ 	.word	0x0000000c


	//----- nvinfo : EIATTR_MIN_STACK_SIZE
	.align		4
.L_1:
        /*000c*/ 	.byte	0x04, 0x12
        /*000e*/ 	.short	(.L_3 - .L_2)
	.align		4
.L_2:
        /*0010*/ 	.word	index@(triton_poi_fused_convolution_20)
        /*0014*/ 	.word	0x00000000


	//----- nvinfo : EIATTR_FRAME_SIZE
	.align		4
.L_3:
        /*0018*/ 	.byte	0x04, 0x11
        /*001a*/ 	.short	(.L_5 - .L_4)
	.align		4
.L_4:
        /*001c*/ 	.word	index@(triton_poi_fused_convolution_20)
        /*0020*/ 	.word	0x00000000


	//----- nvinfo : EIATTR_MIN_STACK_SIZE
	.align		4
.L_5:
        /*0024*/ 	.byte	0x04, 0x12
        /*0026*/ 	.short	(.L_7 - .L_6)
	.align		4
.L_6:
        /*0028*/ 	.word	index@(triton_poi_fused_convolution_20)
        /*002c*/ 	.word	0x00000000
.L_7:


//--------------------- .nv.info.triton_poi_fused_convolution_20 --------------------------
	.section	.nv.info.triton_poi_fused_convolution_20,"",@"SHT_CUDA_INFO"
	.sectionflags	@""
	.align	4


	//----- nvinfo : EIATTR_CUDA_API_VERSION
	.align		4
        /*0000*/ 	.byte	0x04, 0x37
        /*0002*/ 	.short	(.L_9 - .L_8)
.L_8:
        /*0004*/ 	.word	0x0000007c


	//----- nvinfo : EIATTR_KPARAM_INFO
	.align		4
.L_9:
        /*0008*/ 	.byte	0x04, 0x17
        /*000a*/ 	.short	(.L_11 - .L_10)
.L_10:
        /*000c*/ 	.word	0x00000000
        /*0010*/ 	.short	0x0002
        /*0012*/ 	.short	0x0010
        /*0014*/ 	.byte	0x00, 0xf0, 0x11, 0x00


	//----- nvinfo : EIATTR_KPARAM_INFO
	.align		4
.L_11:
        /*0018*/ 	.byte	0x04, 0x17
        /*001a*/ 	.short	(.L_13 - .L_12)
.L_12:
        /*001c*/ 	.word	0x00000000
        /*0020*/ 	.short	0x0001
        /*0022*/ 	.short	0x0008
        /*0024*/ 	.byte	0x00, 0xf4, 0x21, 0x00


	//----- nvinfo : EIATTR_KPARAM_INFO
	.align		4
.L_13:
        /*0028*/ 	.byte	0x04, 0x17
        /*002a*/ 	.short	(.L_15 - .L_14)
.L_14:
        /*002c*/ 	.word	0x00000000
        /*0030*/ 	.short	0x0000
        /*0032*/ 	.short	0x0000
        /*0034*/ 	.byte	0x00, 0xf4, 0x21, 0x00


	//----- nvinfo : EIATTR_SPARSE_MMA_MASK
	.align		4
.L_15:
        /*0038*/ 	.byte	0x03, 0x50
        /*003a*/ 	.short	0x0000


	//----- nvinfo : EIATTR_MAXREG_COUNT
	.align		4
        /*003c*/ 	.byte	0x03, 0x1b
        /*003e*/ 	.short	0x00ff


	//----- nvinfo : EIATTR_EXIT_INSTR_OFFSETS
	.align		4
        /*0040*/ 	.byte	0x04, 0x1c
        /*0042*/ 	.short	(.L_17 - .L_16)


	//   ....[0]....
.L_16:
        /*0044*/ 	.word	0x00000180


	//----- nvinfo : EIATTR_REQNTID
	.align		4
.L_17:
        /*0048*/ 	.byte	0x04, 0x10
        /*004a*/ 	.short	(.L_19 - .L_18)
.L_18:
        /*004c*/ 	.word	0x00000080
        /*0050*/ 	.word	0x00000001
        /*0054*/ 	.word	0x00000001


	//----- nvinfo : EIATTR_CBANK_PARAM_SIZE
	.align		4
.L_19:
        /*0058*/ 	.byte	0x03, 0x19
        /*005a*/ 	.short	0x0014


	//----- nvinfo : EIATTR_PARAM_CBANK
	.align		4
        /*005c*/ 	.byte	0x04, 0x0a
        /*005e*/ 	.short	(.L_21 - .L_20)
	.align		4
.L_20:
        /*0060*/ 	.word	index@(.nv.constant0.triton_poi_fused_convolution_20)
        /*0064*/ 	.short	0x0210
        /*0066*/ 	.short	0x0014


	//----- nvinfo : EIATTR_SW_WAR
	.align		4
.L_21:
        /*0068*/ 	.byte	0x04, 0x36
        /*006a*/ 	.short	(.L_23 - .L_22)
.L_22:
        /*006c*/ 	.word	0x00000008
.L_23:


//--------------------- .nv.callgraph             --------------------------
	.section	.nv.callgraph,"",@"SHT_CUDA_CALLGRAPH"
	.align	4
	.sectionentsize	8
	.align		4
        /*0000*/ 	.word	0x00000000
	.align		4
        /*0004*/ 	.word	0xffffffff
	.align		4
        /*0008*/ 	.word	0x00000000
	.align		4
        /*000c*/ 	.word	0xfffffffe
	.align		4
        /*0010*/ 	.word	0x00000000
	.align		4
        /*0014*/ 	.word	0xfffffffd
	.align		4
        /*0018*/ 	.word	0x00000000
	.align		4
        /*001c*/ 	.word	0xfffffffc


//--------------------- .text.triton_poi_fused_convolution_20 --------------------------
	.section	.text.triton_poi_fused_convolution_20,"ax",@progbits
	.align	128
        .global         triton_poi_fused_convolution_20
        .type           triton_poi_fused_convolution_20,@function
        .size           triton_poi_fused_convolution_20,(.L_x_1 - triton_poi_fused_convolution_20)
        .other          triton_poi_fused_convolution_20,@"STO_CUDA_ENTRY STV_DEFAULT"
triton_poi_fused_convolution_20:
.text.triton_poi_fused_convolution_20:
[----:B------:R-:W-:Y:S01]  /*0000*/  LDC R1, c[0x0][0x28] ;  /* 0x00000a00ff017b82 */ /* 0x000fe20000000800 */
[----:B------:R-:W1:Y:S07]  /*0010*/  S2R R0, SR_TID.X ;  /* 0x0000000000007919 */ /* 0x000e6e0000002100 */
[----:B------:R-:W2:Y:S01]  /*0020*/  LDC.64 R4, c[0x0][0x218] ;  /* 0x00008600ff047b82 */ /* 0x000ea20000000a00 */
[----:B------:R-:W-:Y:S01]  /*0030*/  ULDC.64 UR4, c[0x0][0x208] ;  /* 0x0000820000047ab9 */ /* 0x000fe20000000a00 */
[----:B------:R-:W3:Y:S06]  /*0040*/  S2R R7, SR_CTAID.X ;  /* 0x0000000000077919 */ /* 0x000eec0000002500 */
[----:B------:R-:W4:Y:S01]  /*0050*/  LDC.64 R2, c[0x0][0x210] ;  /* 0x00008400ff027b82 */ /* 0x000f220000000a00 */
[----:B-1----:R-:W-:Y:S01]  /*0060*/  IMAD.SHL.U32 R0, R0, 0x2, RZ ;  /* 0x0000000200007824 */ /* 0x002fe200078e00ff */
[----:B---3--:R-:W-:-:S04]  /*0070*/  SHF.R.S32.HI R6, RZ, 0x17, R7 ;  /* 0x00000017ff067819 */ /* 0x008fc80000011407 */
[----:B------:R-:W-:Y:S02]  /*0080*/  LOP3.LUT R0, R0, 0xfe, RZ, 0xc0, !PT ;  /* 0x000000fe00007812 */ /* 0x000fe400078ec0ff */
[----:B------:R-:W-:-:S03]  /*0090*/  SGXT R6, R6, 0x1 ;  /* 0x000000010606781a */ /* 0x000fc60000000200 */
[----:B------:R-:W-:-:S04]  /*00a0*/  IMAD R7, R7, 0x100, R0 ;  /* 0x0000010007077824 */ /* 0x000fc800078e0200 */
[----:B----4-:R-:W-:Y:S01]  /*00b0*/  IMAD.WIDE R2, R7, 0x4, R2 ;  /* 0x0000000407027825 */ /* 0x010fe200078e0202 */
[----:B------:R-:W-:-:S04]  /*00c0*/  LEA.HI R6, R6, R7, RZ, 0x6 ;  /* 0x0000000706067211 */ /* 0x000fc800078f30ff */
[--C-:B------:R-:W-:Y:S02]  /*00d0*/  SHF.R.S32.HI R0, RZ, 0x6, R6.reuse ;  /* 0x00000006ff007819 */ /* 0x100fe40000011406 */
[----:B------:R-:W-:Y:S02]  /*00e0*/  SHF.R.S32.HI R9, RZ, 0x1f, R6 ;  /* 0x0000001fff097819 */ /* 0x000fe40000011406 */
[----:B------:R-:W3:Y:S02]  /*00f0*/  LDG.E.64 R6, desc[UR4][R2.64] ;  /* 0x0000000402067981 */ /* 0x000ee4000c1e1b00 */
[----:B------:R-:W-:-:S04]  /*0100*/  LEA.HI R9, R9, R0, RZ, 0x8 ;  /* 0x0000000009097211 */ /* 0x000fc800078f40ff */
[----:B------:R-:W-:-:S05]  /*0110*/  LOP3.LUT R9, R9, 0xffffff00, RZ, 0xc0, !PT ;  /* 0xffffff0009097812 */ /* 0x000fca00078ec0ff */
[----:B------:R-:W-:-:S04]  /*0120*/  IMAD.IADD R9, R0, 0x1, -R9 ;  /* 0x0000000100097824 */ /* 0x000fc800078e0a09 */
[----:B--2---:R-:W-:-:S06]  /*0130*/  IMAD.WIDE R4, R9, 0x4, R4 ;  /* 0x0000000409047825 */ /* 0x004fcc00078e0204 */
[----:B------:R-:W3:Y:S02]  /*0140*/  LDG.E.EL R4, desc[UR4][R4.64] ;  /* 0x0000000404047981 */ /* 0x000ee4000c2e1900 */
[--C-:B---3--:R-:W-:Y:S01]  /*0150*/  FADD R6, R6, R4.reuse ;  /* 0x0000000406067221 */ /* 0x108fe20000000000 */
[----:B------:R-:W-:-:S05]  /*0160*/  FADD R7, R7, R4 ;  /* 0x0000000407077221 */ /* 0x000fca0000000000 */
[----:B------:R-:W-:Y:S01]  /*0170*/  STG.E.64 desc[UR4][R2.64], R6 ;  /* 0x0000000602007986 */ /* 0x000fe2000c101b04 */
[----:B------:R-:W-:Y:S05]  /*0180*/  EXIT ;  /* 0x000000000000794d */ /* 0x000fea0003800000 */
.L_x_0:
[----:B------:R-:W-:-:S00]  /*0190*/  BRA `(.L_x_0) ;  /* 0xfffffffc00fc7947 */ /* 0x000fc0000383ffff */
[----:B------:R-:W-:-:S00]  /*01a0*/  NOP ;  /* 0x0000000000007918 */ /* 0x000fc00000000000 */
        /* <DEDUP_REMOVED lines=13> */
.L_x_1:


//--------------------- .nv.constant0.triton_poi_fused_convolution_20 --------------------------
	.section	.nv.constant0.triton_poi_fused_convolution_20,"a",@progbits
	.sectionflags	@""
	.align	4
.nv.constant0.triton_poi_fused_convolution_20:
	.zero		548
